//
// Generated by NVIDIA NVVM Compiler
//
// Compiler Build ID: CL-36424714
// Cuda compilation tools, release 13.0, V13.0.88
// Based on NVVM 20.0.0
//

.version 9.0
.target sm_100
.address_size 64

	// .globl	_Z3addPiS_S_

.visible .entry _Z3addPiS_S_(
	.param .u64 .ptr .align 1 _Z3addPiS_S__param_0,
	.param .u64 .ptr .align 1 _Z3addPiS_S__param_1,
	.param .u64 .ptr .align 1 _Z3addPiS_S__param_2
)
{
	.reg .pred 	%p<7>;
	.reg .b32 	%r<45>;
	.reg .b64 	%rd<25>;

	ld.param.u64 	%rd4, [_Z3addPiS_S__param_0];
	ld.param.u64 	%rd5, [_Z3addPiS_S__param_1];
	ld.param.u64 	%rd6, [_Z3addPiS_S__param_2];
	cvta.to.global.u64 	%rd1, %rd6;
	cvta.to.global.u64 	%rd2, %rd5;
	cvta.to.global.u64 	%rd3, %rd4;
	mov.u32 	%r12, %ntid.x;
	mov.u32 	%r13, %ctaid.x;
	mov.u32 	%r14, %tid.x;
	mad.lo.s32 	%r43, %r12, %r13, %r14;
	mov.u32 	%r15, %nctaid.x;
	mul.lo.s32 	%r2, %r12, %r15;
	setp.gt.s32 	%p1, %r43, 9999999;
	@%p1 bra 	$L__BB0_7;
	add.s32 	%r16, %r43, %r2;
	max.s32 	%r17, %r16, 10000000;
	setp.lt.s32 	%p2, %r16, 10000000;
	selp.u32 	%r18, 1, 0, %p2;
	add.s32 	%r19, %r16, %r18;
	sub.s32 	%r20, %r17, %r19;
	div.u32 	%r21, %r20, %r2;
	add.s32 	%r3, %r21, %r18;
	and.b32  	%r22, %r3, 3;
	setp.eq.s32 	%p3, %r22, 3;
	@%p3 bra 	$L__BB0_4;
	add.s32 	%r23, %r3, 1;
	and.b32  	%r24, %r23, 3;
	neg.s32 	%r41, %r24;
$L__BB0_3:
	.pragma "nounroll";
	mul.wide.s32 	%rd7, %r43, 4;
	add.s64 	%rd8, %rd1, %rd7;
	add.s64 	%rd9, %rd2, %rd7;
	add.s64 	%rd10, %rd3, %rd7;
	ld.global.u32 	%r25, [%rd10];
	ld.global.u32 	%r26, [%rd9];
	add.s32 	%r27, %r26, %r25;
	st.global.u32 	[%rd8], %r27;
	add.s32 	%r43, %r43, %r2;
	add.s32 	%r41, %r41, 1;
	setp.ne.s32 	%p4, %r41, 0;
	@%p4 bra 	$L__BB0_3;
$L__BB0_4:
	setp.lt.u32 	%p5, %r3, 3;
	@%p5 bra 	$L__BB0_7;
	mul.wide.s32 	%rd15, %r2, 4;
	shl.b32 	%r40, %r2, 2;
$L__BB0_6:
	mul.wide.s32 	%rd11, %r43, 4;
	add.s64 	%rd12, %rd3, %rd11;
	ld.global.u32 	%r28, [%rd12];
	add.s64 	%rd13, %rd2, %rd11;
	ld.global.u32 	%r29, [%rd13];
	add.s32 	%r30, %r29, %r28;
	add.s64 	%rd14, %rd1, %rd11;
	st.global.u32 	[%rd14], %r30;
	add.s64 	%rd16, %rd12, %rd15;
	ld.global.u32 	%r31, [%rd16];
	add.s64 	%rd17, %rd13, %rd15;
	ld.global.u32 	%r32, [%rd17];
	add.s32 	%r33, %r32, %r31;
	add.s64 	%rd18, %rd14, %rd15;
	st.global.u32 	[%rd18], %r33;
	add.s64 	%rd19, %rd16, %rd15;
	ld.global.u32 	%r34, [%rd19];
	add.s64 	%rd20, %rd17, %rd15;
	ld.global.u32 	%r35, [%rd20];
	add.s32 	%r36, %r35, %r34;
	add.s64 	%rd21, %rd18, %rd15;
	st.global.u32 	[%rd21], %r36;
	add.s64 	%rd22, %rd19, %rd15;
	ld.global.u32 	%r37, [%rd22];
	add.s64 	%rd23, %rd20, %rd15;
	ld.global.u32 	%r38, [%rd23];
	add.s32 	%r39, %r38, %r37;
	add.s64 	%rd24, %rd21, %rd15;
	st.global.u32 	[%rd24], %r39;
	add.s32 	%r43, %r40, %r43;
	setp.lt.s32 	%p6, %r43, 10000000;
	@%p6 bra 	$L__BB0_6;
$L__BB0_7:
	ret;

}


// ===== COMPILED SASS (sm_100) =====

	.target	sm_100

	.elftype	@"ET_EXEC"


//--------------------- .note.nv.tkinfo           --------------------------
	.section	.note.nv.tkinfo,"",@"SHT_NOTE"
	.sectionflags	@"SHF_NOTE_NV_TKINFO"
	.tkinfo
        /*0018*/ 	.word	0x00000002
        /*0030*/ 	.string	""
        /*0030*/ 	.string	"ptxas"
        /*0030*/ 	.string	"Cuda compilation tools, release 13.0, V13.0.88"
        /*0030*/ 	.string	"Build cuda_13.0.r13.0/compiler.36424714_0"
        /*0030*/ 	.string	"-arch sm_100 -m 64 "



//--------------------- .note.nv.cuinfo           --------------------------
	.section	.note.nv.cuinfo,"",@"SHT_NOTE"
	.sectionflags	@"SHF_NOTE_NV_CUINFO"
        /*0018*/ 	.short	0x0002
        /*001a*/ 	.short	0x0064
        /*001c*/ 	.short	0x0082
	.zero		2


//--------------------- .nv.info                  --------------------------
	.section	.nv.info,"",@"SHT_CUDA_INFO"
	.align	4


	//----- nvinfo : EIATTR_REGCOUNT
	.align		4
        /*0000*/ 	.byte	0x04, 0x2f
        /*0002*/ 	.short	(.L_1 - .L_0)
	.align		4
.L_0:
        /*0004*/ 	.word	index@(_Z3addPiS_S_)
        /*0008*/ 	.word	0x0000001a


	//----- nvinfo : EIATTR_FRAME_SIZE
	.align		4
.L_1:
        /*000c*/ 	.byte	0x04, 0x11
        /*000e*/ 	.short	(.L_3 - .L_2)
	.align		4
.L_2:
        /*0010*/ 	.word	index@(_Z3addPiS_S_)
        /*0014*/ 	.word	0x00000000


	//----- nvinfo : EIATTR_MIN_STACK_SIZE
	.align		4
.L_3:
        /*0018*/ 	.byte	0x04, 0x12
        /*001a*/ 	.short	(.L_5 - .L_4)
	.align		4
.L_4:
        /*001c*/ 	.word	index@(_Z3addPiS_S_)
        /*0020*/ 	.word	0x00000000
.L_5:


//--------------------- .nv.compat                --------------------------
	.section	.nv.compat,"",@"SHT_CUDA_COMPAT_INFO"
	.align	4
        /*0000*/ 	.byte	0x02, 0x09, 0x00, 0x00, 0x02, 0x02, 0x01, 0x00, 0x02, 0x05, 0x05, 0x00, 0x03, 0x07, 0x01, 0x01
        /*0010*/ 	.byte	0x02, 0x03, 0x00, 0x00, 0x02, 0x06, 0x01, 0x00, 0x04, 0x0b, 0x08, 0x00, 0x09, 0x00, 0x00, 0x00
        /*0020*/ 	.byte	0x00, 0x00, 0x00, 0x00


//--------------------- .nv.info._Z3addPiS_S_     --------------------------
	.section	.nv.info._Z3addPiS_S_,"",@"SHT_CUDA_INFO"
	.sectionflags	@""
	.align	4


	//----- nvinfo : EIATTR_CUDA_API_VERSION
	.align		4
        /*0000*/ 	.byte	0x04, 0x37
        /*0002*/ 	.short	(.L_7 - .L_6)
.L_6:
        /*0004*/ 	.word	0x00000082


	//----- nvinfo : EIATTR_KPARAM_INFO
	.align		4
.L_7:
        /*0008*/ 	.byte	0x04, 0x17
        /*000a*/ 	.short	(.L_9 - .L_8)
.L_8:
        /*000c*/ 	.word	0x00000000
        /*0010*/ 	.short	0x0002
        /*0012*/ 	.short	0x0010
        /*0014*/ 	.byte	0x00, 0xf5, 0x21, 0x00


	//----- nvinfo : EIATTR_KPARAM_INFO
	.align		4
.L_9:
        /*0018*/ 	.byte	0x04, 0x17
        /*001a*/ 	.short	(.L_11 - .L_10)
.L_10:
        /*001c*/ 	.word	0x00000000
        /*0020*/ 	.short	0x0001
        /*0022*/ 	.short	0x0008
        /*0024*/ 	.byte	0x00, 0xf5, 0x21, 0x00


	//----- nvinfo : EIATTR_KPARAM_INFO
	.align		4
.L_11:
        /*0028*/ 	.byte	0x04, 0x17
        /*002a*/ 	.short	(.L_13 - .L_12)
.L_12:
        /*002c*/ 	.word	0x00000000
        /*0030*/ 	.short	0x0000
        /*0032*/ 	.short	0x0000
        /*0034*/ 	.byte	0x00, 0xf5, 0x21, 0x00


	//----- nvinfo : EIATTR_SPARSE_MMA_MASK
	.align		4
.L_13:
        /*0038*/ 	.byte	0x03, 0x50
        /*003a*/ 	.short	0x0000


	//----- nvinfo : EIATTR_MAXREG_COUNT
	.align		4
        /*003c*/ 	.byte	0x03, 0x1b
        /*003e*/ 	.short	0x00ff


	//----- nvinfo : EIATTR_MERCURY_ISA_VERSION
	.align		4
        /*0040*/ 	.byte	0x03, 0x5f
        /*0042*/ 	.short	0x0101


	//----- nvinfo : EIATTR_VRC_CTA_INIT_COUNT
	.align		4
        /*0044*/ 	.byte	0x02, 0x4a
	.zero		1
	.zero		1


	//----- nvinfo : EIATTR_EXIT_INSTR_OFFSETS
	.align		4
        /*0048*/ 	.byte	0x04, 0x1c
        /*004a*/ 	.short	(.L_15 - .L_14)


	//   ....[0]....
.L_14:
        /*004c*/ 	.word	0x00000080


	//   ....[1]....
        /*0050*/ 	.word	0x00000390


	//   ....[2]....
        /*0054*/ 	.word	0x000005c0


	//----- nvinfo : EIATTR_CRS_STACK_SIZE
	.align		4
.L_15:
        /*0058*/ 	.byte	0x04, 0x1e
        /*005a*/ 	.short	(.L_17 - .L_16)
.L_16:
        /*005c*/ 	.word	0x00000000


	//----- nvinfo : EIATTR_CBANK_PARAM_SIZE
	.align		4
.L_17:
        /*0060*/ 	.byte	0x03, 0x19
        /*0062*/ 	.short	0x0018


	//----- nvinfo : EIATTR_PARAM_CBANK
	.align		4
        /*0064*/ 	.byte	0x04, 0x0a
        /*0066*/ 	.short	(.L_19 - .L_18)
	.align		4
.L_18:
        /*0068*/ 	.word	index@(.nv.constant0._Z3addPiS_S_)
        /*006c*/ 	.short	0x0380
        /*006e*/ 	.short	0x0018


	//----- nvinfo : EIATTR_SW_WAR
	.align		4
.L_19:
        /*0070*/ 	.byte	0x04, 0x36
        /*0072*/ 	.short	(.L_21 - .L_20)
.L_20:
        /*0074*/ 	.word	0x00000008
.L_21:


//--------------------- .nv.callgraph             --------------------------
	.section	.nv.callgraph,"",@"SHT_CUDA_CALLGRAPH"
	.align	4
	.sectionentsize	8
	.align		4
        /*0000*/ 	.word	0x00000000
	.align		4
        /*0004*/ 	.word	0xffffffff
	.align		4
        /*0008*/ 	.word	0x00000000
	.align		4
        /*000c*/ 	.word	0xfffffffe
	.align		4
        /*0010*/ 	.word	0x00000000
	.align		4
        /*0014*/ 	.word	0xfffffffd
	.align		4
        /*0018*/ 	.word	0x00000000
	.align		4
        /*001c*/ 	.word	0xfffffffc


//--------------------- .text._Z3addPiS_S_        --------------------------
	.section	.text._Z3addPiS_S_,"ax",@progbits
	.align	128
        .global         _Z3addPiS_S_
        .type           _Z3addPiS_S_,@function
        .size           _Z3addPiS_S_,(.L_x_5 - _Z3addPiS_S_)
        .other          _Z3addPiS_S_,@"STO_CUDA_ENTRY STV_DEFAULT"
_Z3addPiS_S_:
.text._Z3addPiS_S_:
[----:B------:R-:W-:Y:S01]  /*0000*/  LDC R1, c[0x0][0x37c] ;  /* 0x0000df00ff017b82 */ /* 0x000fe20000000800 */
[----:B------:R-:W0:Y:S01]  /*0010*/  S2R R3, SR_CTAID.X ;  /* 0x0000000000037919 */ /* 0x000e220000002500 */
[----:B------:R-:W0:Y:S06]  /*0020*/  LDCU UR4, c[0x0][0x360] ;  /* 0x00006c00ff0477ac */ /* 0x000e2c0008000800 */
[----:B------:R-:W1:Y:S01]  /*0030*/  LDC R2, c[0x0][0x370] ;  /* 0x0000dc00ff027b82 */ /* 0x000e620000000800 */
[----:B------:R-:W0:Y:S02]  /*0040*/  S2R R0, SR_TID.X ;  /* 0x0000000000007919 */ /* 0x000e240000002100 */
[----:B0-----:R-:W-:-:S02]  /*0050*/  IMAD R3, R3, UR4, R0 ;  /* 0x0000000403037c24 */ /* 0x001fc4000f8e0200 */
[----:B-1----:R-:W-:-:S03]  /*0060*/  IMAD R0, R2, UR4, RZ ;  /* 0x0000000402007c24 */ /* 0x002fc6000f8e02ff */
[----:B------:R-:W-:-:S13]  /*0070*/  ISETP.GT.AND P0, PT, R3, 0x98967f, PT ;  /* 0x0098967f0300780c */ /* 0x000fda0003f04270 */
[----:B------:R-:W-:Y:S05]  /*0080*/  @P0 EXIT ;  /* 0x000000000000094d */ /* 0x000fea0003800000 */
[----:B------:R-:W0:Y:S01]  /*0090*/  I2F.U32.RP R8, R0 ;  /* 0x0000000000087306 */ /* 0x000e220000209000 */
[C---:B------:R-:W-:Y:S01]  /*00a0*/  IMAD.IADD R2, R0.reuse, 0x1, R3 ;  /* 0x0000000100027824 */ /* 0x040fe200078e0203 */
[----:B------:R-:W-:Y:S01]  /*00b0*/  IADD3 R9, PT, PT, RZ, -R0, RZ ;  /* 0x80000000ff097210 */ /* 0x000fe20007ffe0ff */
[----:B------:R-:W1:Y:S01]  /*00c0*/  LDCU.64 UR4, c[0x0][0x358] ;  /* 0x00006b00ff0477ac */ /* 0x000e620008000a00 */
[----:B------:R-:W-:Y:S01]  /*00d0*/  ISETP.NE.U32.AND P2, PT, R0, RZ, PT ;  /* 0x000000ff0000720c */ /* 0x000fe20003f45070 */
[----:B------:R-:W-:Y:S01]  /*00e0*/  BSSY.RECONVERGENT B0, `(.L_x_0) ;  /* 0x000002a000007945 */ /* 0x000fe20003800200 */
[C---:B------:R-:W-:Y:S02]  /*00f0*/  ISETP.GE.AND P0, PT, R2.reuse, 0x989680, PT ;  /* 0x009896800200780c */ /* 0x040fe40003f06270 */
[----:B------:R-:W-:Y:S02]  /*0100*/  VIMNMX R7, PT, PT, R2, 0x989680, !PT ;  /* 0x0098968002077848 */ /* 0x000fe40007fe0100 */
[----:B------:R-:W-:-:S04]  /*0110*/  SEL R6, RZ, 0x1, P0 ;  /* 0x00000001ff067807 */ /* 0x000fc80000000000 */
[----:B------:R-:W-:Y:S01]  /*0120*/  IADD3 R7, PT, PT, R7, -R2, -R6 ;  /* 0x8000000207077210 */ /* 0x000fe20007ffe806 */
[----:B0-----:R-:W0:Y:S02]  /*0130*/  MUFU.RCP R8, R8 ;  /* 0x0000000800087308 */ /* 0x001e240000001000 */
[----:B0-----:R-:W-:-:S06]  /*0140*/  IADD3 R4, PT, PT, R8, 0xffffffe, RZ ;  /* 0x0ffffffe08047810 */ /* 0x001fcc0007ffe0ff */
[----:B------:R0:W2:Y:S02]  /*0150*/  F2I.FTZ.U32.TRUNC.NTZ R5, R4 ;  /* 0x0000000400057305 */ /* 0x0000a4000021f000 */
[----:B0-----:R-:W-:Y:S02]  /*0160*/  HFMA2 R4, -RZ, RZ, 0, 0 ;  /* 0x00000000ff047431 */ /* 0x001fe400000001ff */
[----:B--2---:R-:W-:-:S04]  /*0170*/  IMAD R9, R9, R5, RZ ;  /* 0x0000000509097224 */ /* 0x004fc800078e02ff */
[----:B------:R-:W-:-:S06]  /*0180*/  IMAD.HI.U32 R8, R5, R9, R4 ;  /* 0x0000000905087227 */ /* 0x000fcc00078e0004 */
[----:B------:R-:W-:-:S04]  /*0190*/  IMAD.HI.U32 R5, R8, R7, RZ ;  /* 0x0000000708057227 */ /* 0x000fc800078e00ff */
[----:B------:R-:W-:-:S04]  /*01a0*/  IMAD.MOV R2, RZ, RZ, -R5 ;  /* 0x000000ffff027224 */ /* 0x000fc800078e0a05 */
[----:B------:R-:W-:-:S05]  /*01b0*/  IMAD R7, R0, R2, R7 ;  /* 0x0000000200077224 */ /* 0x000fca00078e0207 */
[----:B------:R-:W-:-:S13]  /*01c0*/  ISETP.GE.U32.AND P0, PT, R7, R0, PT ;  /* 0x000000000700720c */ /* 0x000fda0003f06070 */
[----:B------:R-:W-:Y:S02]  /*01d0*/  @P0 IADD3 R7, PT, PT, -R0, R7, RZ ;  /* 0x0000000700070210 */ /* 0x000fe40007ffe1ff */
[----:B------:R-:W-:Y:S02]  /*01e0*/  @P0 IADD3 R5, PT, PT, R5, 0x1, RZ ;  /* 0x0000000105050810 */ /* 0x000fe40007ffe0ff */
[----:B------:R-:W-:-:S13]  /*01f0*/  ISETP.GE.U32.AND P1, PT, R7, R0, PT ;  /* 0x000000000700720c */ /* 0x000fda0003f26070 */
[----:B------:R-:W-:Y:S01]  /*0200*/  @P1 VIADD R5, R5, 0x1 ;  /* 0x0000000105051836 */ /* 0x000fe20000000000 */
[----:B------:R-:W-:-:S04]  /*0210*/  @!P2 LOP3.LUT R5, RZ, R0, RZ, 0x33, !PT ;  /* 0x00000000ff05a212 */ /* 0x000fc800078e33ff */
[----:B------:R-:W-:-:S04]  /*0220*/  IADD3 R2, PT, PT, R6, R5, RZ ;  /* 0x0000000506027210 */ /* 0x000fc80007ffe0ff */
[C---:B------:R-:W-:Y:S02]  /*0230*/  LOP3.LUT R4, R2.reuse, 0x3, RZ, 0xc0, !PT ;  /* 0x0000000302047812 */ /* 0x040fe400078ec0ff */
[----:B------:R-:W-:Y:S02]  /*0240*/  ISETP.GE.U32.AND P1, PT, R2, 0x3, PT ;  /* 0x000000030200780c */ /* 0x000fe40003f26070 */
[----:B------:R-:W-:-:S13]  /*0250*/  ISETP.NE.AND P0, PT, R4, 0x3, PT ;  /* 0x000000030400780c */ /* 0x000fda0003f05270 */
[----:B-1----:R-:W-:Y:S05]  /*0260*/  @!P0 BRA `(.L_x_1) ;  /* 0x0000000000448947 */ /* 0x002fea0003800000 */
[----:B------:R-:W0:Y:S01]  /*0270*/  LDC.64 R4, c[0x0][0x390] ;  /* 0x0000e400ff047b82 */ /* 0x000e220000000a00 */
[----:B------:R-:W-:-:S04]  /*0280*/  IADD3 R2, PT, PT, R2, 0x1, RZ ;  /* 0x0000000102027810 */ /* 0x000fc80007ffe0ff */
[----:B------:R-:W-:-:S03]  /*0290*/  LOP3.LUT R2, R2, 0x3, RZ, 0xc0, !PT ;  /* 0x0000000302027812 */ /* 0x000fc600078ec0ff */
[----:B------:R-:W1:Y:S02]  /*02a0*/  LDC.64 R6, c[0x0][0x380] ;  /* 0x0000e000ff067b82 */ /* 0x000e640000000a00 */
[----:B------:R-:W-:-:S06]  /*02b0*/  IMAD.MOV R2, RZ, RZ, -R2 ;  /* 0x000000ffff027224 */ /* 0x000fcc00078e0a02 */
[----:B------:R-:W2:Y:S02]  /*02c0*/  LDC.64 R8, c[0x0][0x388] ;  /* 0x0000e200ff087b82 */ /* 0x000ea40000000a00 */
.L_x_2:
[----:B--2---:R-:W-:-:S04]  /*02d0*/  IMAD.WIDE R12, R3, 0x4, R8 ;  /* 0x00000004030c7825 */ /* 0x004fc800078e0208 */
[C---:B-1----:R-:W-:Y:S02]  /*02e0*/  IMAD.WIDE R14, R3.reuse, 0x4, R6 ;  /* 0x00000004030e7825 */ /* 0x042fe400078e0206 */
[----:B------:R-:W2:Y:S04]  /*02f0*/  LDG.E R13, desc[UR4][R12.64] ;  /* 0x000000040c0d7981 */ /* 0x000ea8000c1e1900 */
[----:B------:R-:W2:Y:S01]  /*0300*/  LDG.E R14, desc[UR4][R14.64] ;  /* 0x000000040e0e7981 */ /* 0x000ea2000c1e1900 */
[----:B0--3--:R-:W-:Y:S01]  /*0310*/  IMAD.WIDE R10, R3, 0x4, R4 ;  /* 0x00000004030a7825 */ /* 0x009fe200078e0204 */
[----:B------:R-:W-:-:S03]  /*0320*/  IADD3 R2, PT, PT, R2, 0x1, RZ ;  /* 0x0000000102027810 */ /* 0x000fc60007ffe0ff */
[----:B------:R-:W-:Y:S01]  /*0330*/  IMAD.IADD R3, R0, 0x1, R3 ;  /* 0x0000000100037824 */ /* 0x000fe200078e0203 */
[----:B------:R-:W-:Y:S02]  /*0340*/  ISETP.NE.AND P0, PT, R2, RZ, PT ;  /* 0x000000ff0200720c */ /* 0x000fe40003f05270 */
[----:B--2---:R-:W-:-:S05]  /*0350*/  IADD3 R17, PT, PT, R14, R13, RZ ;  /* 0x0000000d0e117210 */ /* 0x004fca0007ffe0ff */
[----:B------:R3:W-:Y:S06]  /*0360*/  STG.E desc[UR4][R10.64], R17 ;  /* 0x000000110a007986 */ /* 0x0007ec000c101904 */
[----:B------:R-:W-:Y:S05]  /*0370*/  @P0 BRA `(.L_x_2) ;  /* 0xfffffffc00d40947 */ /* 0x000fea000383ffff */
.L_x_1:
[----:B------:R-:W-:Y:S05]  /*0380*/  BSYNC.RECONVERGENT B0 ;  /* 0x0000000000007941 */ /* 0x000fea0003800200 */
.L_x_0:
[----:B------:R-:W-:Y:S05]  /*0390*/  @!P1 EXIT ;  /* 0x000000000000994d */ /* 0x000fea0003800000 */
.L_x_3:
[----:B------:R-:W3:Y:S08]  /*03a0*/  LDC.64 R4, c[0x0][0x380] ;  /* 0x0000e000ff047b82 */ /* 0x000ef00000000a00 */
[----:B------:R-:W0:Y:S01]  /*03b0*/  LDC.64 R6, c[0x0][0x388] ;  /* 0x0000e200ff067b82 */ /* 0x000e220000000a00 */
[----:B---3--:R-:W-:-:S07]  /*03c0*/  IMAD.WIDE R10, R3, 0x4, R4 ;  /* 0x00000004030a7825 */ /* 0x008fce00078e0204 */
[----:B------:R-:W1:Y:S01]  /*03d0*/  LDC.64 R4, c[0x0][0x390] ;  /* 0x0000e400ff047b82 */ /* 0x000e620000000a00 */
[----:B--2---:R-:W2:Y:S01]  /*03e0*/  LDG.E R2, desc[UR4][R10.64] ;  /* 0x000000040a027981 */ /* 0x004ea2000c1e1900 */
[----:B0-----:R-:W-:-:S05]  /*03f0*/  IMAD.WIDE R12, R3, 0x4, R6 ;  /* 0x00000004030c7825 */ /* 0x001fca00078e0206 */
[----:B------:R-:W2:Y:S01]  /*0400*/  LDG.E R7, desc[UR4][R12.64] ;  /* 0x000000040c077981 */ /* 0x000ea2000c1e1900 */
[----:B-1----:R-:W-:-:S04]  /*0410*/  IMAD.WIDE R16, R3, 0x4, R4 ;  /* 0x0000000403107825 */ /* 0x002fc800078e0204 */
[----:B------:R-:W-:Y:S01]  /*0420*/  IMAD.WIDE R4, R0, 0x4, R10 ;  /* 0x0000000400047825 */ /* 0x000fe200078e020a */
[----:B--2---:R-:W-:-:S03]  /*0430*/  IADD3 R19, PT, PT, R2, R7, RZ ;  /* 0x0000000702137210 */ /* 0x004fc60007ffe0ff */
[C---:B------:R-:W-:Y:S02]  /*0440*/  IMAD.WIDE R6, R0.reuse, 0x4, R12 ;  /* 0x0000000400067825 */ /* 0x040fe400078e020c */
[----:B------:R0:W-:Y:S04]  /*0450*/  STG.E desc[UR4][R16.64], R19 ;  /* 0x0000001310007986 */ /* 0x0001e8000c101904 */
[----:B------:R-:W2:Y:S04]  /*0460*/  LDG.E R2, desc[UR4][R4.64] ;  /* 0x0000000404027981 */ /* 0x000ea8000c1e1900 */
[----:B------:R-:W2:Y:S01]  /*0470*/  LDG.E R15, desc[UR4][R6.64] ;  /* 0x00000004060f7981 */ /* 0x000ea2000c1e1900 */
[----:B------:R-:W-:-:S04]  /*0480*/  IMAD.WIDE R8, R0, 0x4, R16 ;  /* 0x0000000400087825 */ /* 0x000fc800078e0210 */
[----:B------:R-:W-:-:S04]  /*0490*/  IMAD.WIDE R10, R0, 0x4, R4 ;  /* 0x00000004000a7825 */ /* 0x000fc800078e0204 */
[----:B------:R-:W-:Y:S01]  /*04a0*/  IMAD.WIDE R12, R0, 0x4, R6 ;  /* 0x00000004000c7825 */ /* 0x000fe200078e0206 */
[----:B--2---:R-:W-:-:S05]  /*04b0*/  IADD3 R21, PT, PT, R2, R15, RZ ;  /* 0x0000000f02157210 */ /* 0x004fca0007ffe0ff */
[----:B------:R1:W-:Y:S04]  /*04c0*/  STG.E desc[UR4][R8.64], R21 ;  /* 0x0000001508007986 */ /* 0x0003e8000c101904 */
[----:B------:R-:W2:Y:S04]  /*04d0*/  LDG.E R2, desc[UR4][R10.64] ;  /* 0x000000040a027981 */ /* 0x000ea8000c1e1900 */
[----:B------:R-:W2:Y:S01]  /*04e0*/  LDG.E R23, desc[UR4][R12.64] ;  /* 0x000000040c177981 */ /* 0x000ea2000c1e1900 */
[----:B------:R-:W-:-:S04]  /*04f0*/  IMAD.WIDE R14, R0, 0x4, R8 ;  /* 0x00000004000e7825 */ /* 0x000fc800078e0208 */
[----:B------:R-:W-:-:S04]  /*0500*/  IMAD.WIDE R4, R0, 0x4, R10 ;  /* 0x0000000400047825 */ /* 0x000fc800078e020a */
[----:B------:R-:W-:-:S04]  /*0510*/  IMAD.WIDE R6, R0, 0x4, R12 ;  /* 0x0000000400067825 */ /* 0x000fc800078e020c */
[----:B--2---:R-:W-:-:S05]  /*0520*/  IMAD.IADD R23, R2, 0x1, R23 ;  /* 0x0000000102177824 */ /* 0x004fca00078e0217 */
[----:B------:R2:W-:Y:S04]  /*0530*/  STG.E desc[UR4][R14.64], R23 ;  /* 0x000000170e007986 */ /* 0x0005e8000c101904 */
[----:B------:R-:W1:Y:S04]  /*0540*/  LDG.E R4, desc[UR4][R4.64] ;  /* 0x0000000404047981 */ /* 0x000e68000c1e1900 */
[----:B------:R-:W1:Y:S01]  /*0550*/  LDG.E R7, desc[UR4][R6.64] ;  /* 0x0000000406077981 */ /* 0x000e62000c1e1900 */
[C---:B0-----:R-:W-:Y:S01]  /*0560*/  IMAD.WIDE R16, R0.reuse, 0x4, R14 ;  /* 0x0000000400107825 */ /* 0x041fe200078e020e */
[----:B------:R-:W-:-:S04]  /*0570*/  LEA R3, R0, R3, 0x2 ;  /* 0x0000000300037211 */ /* 0x000fc800078e10ff */
[----:B------:R-:W-:Y:S02]  /*0580*/  ISETP.GE.AND P0, PT, R3, 0x989680, PT ;  /* 0x009896800300780c */ /* 0x000fe40003f06270 */
[----:B-1----:R-:W-:-:S05]  /*0590*/  IADD3 R9, PT, PT, R4, R7, RZ ;  /* 0x0000000704097210 */ /* 0x002fca0007ffe0ff */
[----:B------:R2:W-:Y:S06]  /*05a0*/  STG.E desc[UR4][R16.64], R9 ;  /* 0x0000000910007986 */ /* 0x0005ec000c101904 */
[----:B------:R-:W-:Y:S05]  /*05b0*/  @!P0 BRA `(.L_x_3) ;  /* 0xfffffffc00788947 */ /* 0x000fea000383ffff */
[----:B------:R-:W-:Y:S05]  /*05c0*/  EXIT ;  /* 0x000000000000794d */ /* 0x000fea0003800000 */
.L_x_4:
[----:B------:R-:W-:-:S00]  /*05d0*/  BRA `(.L_x_4) ;  /* 0xfffffffc00fc7947 */ /* 0x000fc0000383ffff */
[----:B------:R-:W-:-:S00]  /*05e0*/  NOP ;  /* 0x0000000000007918 */ /* 0x000fc00000000000 */
        /* <DEDUP_REMOVED lines=9> */
.L_x_5:


//--------------------- .nv.shared.reserved.0     --------------------------
	.section	.nv.shared.reserved.0,"aw",@nobits
	.weak		__nv_reservedSMEM_offset_0_alias
	.size		__nv_reservedSMEM_offset_0_alias, 0, 64
	.other		__nv_reservedSMEM_offset_0_alias,@"STO_CUDA_RESERVED_SHARED STV_DEFAULT"
__nv_reservedSMEM_offset_0_alias:
	.zero		0
	.zero		64


//--------------------- .nv.constant0._Z3addPiS_S_ --------------------------
	.section	.nv.constant0._Z3addPiS_S_,"a",@progbits
	.sectionflags	@""
	.align	4
.nv.constant0._Z3addPiS_S_:
	.zero		920


//--------------------- SYMBOLS --------------------------

	.type		.nv.reservedSmem.offset0,@object
	.size		.nv.reservedSmem.offset0,0x4
